//
// Generated by NVIDIA NVVM Compiler
//
// Compiler Build ID: CL-36424714
// Cuda compilation tools, release 13.0, V13.0.88
// Based on NVVM 20.0.0
//

.version 9.0
.target sm_100
.address_size 64

	// .globl	_Z10vector_addPiS_S_

.visible .entry _Z10vector_addPiS_S_(
	.param .u64 .ptr .align 1 _Z10vector_addPiS_S__param_0,
	.param .u64 .ptr .align 1 _Z10vector_addPiS_S__param_1,
	.param .u64 .ptr .align 1 _Z10vector_addPiS_S__param_2
)
{
	.reg .b32 	%r<8>;
	.reg .b64 	%rd<11>;

	ld.param.u64 	%rd1, [_Z10vector_addPiS_S__param_0];
	ld.param.u64 	%rd2, [_Z10vector_addPiS_S__param_1];
	ld.param.u64 	%rd3, [_Z10vector_addPiS_S__param_2];
	cvta.to.global.u64 	%rd4, %rd3;
	cvta.to.global.u64 	%rd5, %rd2;
	cvta.to.global.u64 	%rd6, %rd1;
	mov.u32 	%r1, %ctaid.x;
	mov.u32 	%r2, %ntid.x;
	mov.u32 	%r3, %tid.x;
	mad.lo.s32 	%r4, %r1, %r2, %r3;
	mul.wide.s32 	%rd7, %r4, 4;
	add.s64 	%rd8, %rd6, %rd7;
	ld.global.u32 	%r5, [%rd8];
	add.s64 	%rd9, %rd5, %rd7;
	ld.global.u32 	%r6, [%rd9];
	add.s32 	%r7, %r6, %r5;
	add.s64 	%rd10, %rd4, %rd7;
	st.global.u32 	[%rd10], %r7;
	ret;

}
	// .globl	_Z13vector_add_UMPiS_S_
.visible .entry _Z13vector_add_UMPiS_S_(
	.param .u64 .ptr .align 1 _Z13vector_add_UMPiS_S__param_0,
	.param .u64 .ptr .align 1 _Z13vector_add_UMPiS_S__param_1,
	.param .u64 .ptr .align 1 _Z13vector_add_UMPiS_S__param_2
)
{
	.reg .b32 	%r<8>;
	.reg .b64 	%rd<11>;

	ld.param.u64 	%rd1, [_Z13vector_add_UMPiS_S__param_0];
	ld.param.u64 	%rd2, [_Z13vector_add_UMPiS_S__param_1];
	ld.param.u64 	%rd3, [_Z13vector_add_UMPiS_S__param_2];
	cvta.to.global.u64 	%rd4, %rd3;
	cvta.to.global.u64 	%rd5, %rd2;
	cvta.to.global.u64 	%rd6, %rd1;
	mov.u32 	%r1, %ctaid.x;
	mov.u32 	%r2, %ntid.x;
	mov.u32 	%r3, %tid.x;
	mad.lo.s32 	%r4, %r1, %r2, %r3;
	mul.wide.s32 	%rd7, %r4, 4;
	add.s64 	%rd8, %rd6, %rd7;
	ld.global.u32 	%r5, [%rd8];
	add.s64 	%rd9, %rd5, %rd7;
	ld.global.u32 	%r6, [%rd9];
	add.s32 	%r7, %r6, %r5;
	add.s64 	%rd10, %rd4, %rd7;
	st.global.u32 	[%rd10], %r7;
	ret;

}


// ===== COMPILED SASS (sm_100) =====

	.target	sm_100

	.elftype	@"ET_EXEC"


//--------------------- .note.nv.tkinfo           --------------------------
	.section	.note.nv.tkinfo,"",@"SHT_NOTE"
	.sectionflags	@"SHF_NOTE_NV_TKINFO"
	.tkinfo
        /*0018*/ 	.word	0x00000002
        /*0030*/ 	.string	""
        /*0030*/ 	.string	"ptxas"
        /*0030*/ 	.string	"Cuda compilation tools, release 13.0, V13.0.88"
        /*0030*/ 	.string	"Build cuda_13.0.r13.0/compiler.36424714_0"
        /*0030*/ 	.string	"-arch sm_100 -m 64 "



//--------------------- .note.nv.cuinfo           --------------------------
	.section	.note.nv.cuinfo,"",@"SHT_NOTE"
	.sectionflags	@"SHF_NOTE_NV_CUINFO"
        /*0018*/ 	.short	0x0002
        /*001a*/ 	.short	0x0064
        /*001c*/ 	.short	0x0082
	.zero		2


//--------------------- .nv.info                  --------------------------
	.section	.nv.info,"",@"SHT_CUDA_INFO"
	.align	4


	//----- nvinfo : EIATTR_REGCOUNT
	.align		4
        /*0000*/ 	.byte	0x04, 0x2f
        /*0002*/ 	.short	(.L_1 - .L_0)
	.align		4
.L_0:
        /*0004*/ 	.word	index@(_Z10vector_addPiS_S_)
        /*0008*/ 	.word	0x0000000c


	//----- nvinfo : EIATTR_FRAME_SIZE
	.align		4
.L_1:
        /*000c*/ 	.byte	0x04, 0x11
        /*000e*/ 	.short	(.L_3 - .L_2)
	.align		4
.L_2:
        /*0010*/ 	.word	index@(_Z10vector_addPiS_S_)
        /*0014*/ 	.word	0x00000000


	//----- nvinfo : EIATTR_REGCOUNT
	.align		4
.L_3:
        /*0018*/ 	.byte	0x04, 0x2f
        /*001a*/ 	.short	(.L_5 - .L_4)
	.align		4
.L_4:
        /*001c*/ 	.word	index@(_Z13vector_add_UMPiS_S_)
        /*0020*/ 	.word	0x0000000c


	//----- nvinfo : EIATTR_FRAME_SIZE
	.align		4
.L_5:
        /*0024*/ 	.byte	0x04, 0x11
        /*0026*/ 	.short	(.L_7 - .L_6)
	.align		4
.L_6:
        /*0028*/ 	.word	index@(_Z13vector_add_UMPiS_S_)
        /*002c*/ 	.word	0x00000000


	//----- nvinfo : EIATTR_MIN_STACK_SIZE
	.align		4
.L_7:
        /*0030*/ 	.byte	0x04, 0x12
        /*0032*/ 	.short	(.L_9 - .L_8)
	.align		4
.L_8:
        /*0034*/ 	.word	index@(_Z13vector_add_UMPiS_S_)
        /*0038*/ 	.word	0x00000000


	//----- nvinfo : EIATTR_MIN_STACK_SIZE
	.align		4
.L_9:
        /*003c*/ 	.byte	0x04, 0x12
        /*003e*/ 	.short	(.L_11 - .L_10)
	.align		4
.L_10:
        /*0040*/ 	.word	index@(_Z10vector_addPiS_S_)
        /*0044*/ 	.word	0x00000000
.L_11:


//--------------------- .nv.compat                --------------------------
	.section	.nv.compat,"",@"SHT_CUDA_COMPAT_INFO"
	.align	4
        /*0000*/ 	.byte	0x02, 0x09, 0x00, 0x00, 0x02, 0x02, 0x01, 0x00, 0x02, 0x05, 0x05, 0x00, 0x03, 0x07, 0x01, 0x01
        /*0010*/ 	.byte	0x02, 0x03, 0x00, 0x00, 0x02, 0x06, 0x01, 0x00, 0x04, 0x0b, 0x08, 0x00, 0x09, 0x00, 0x00, 0x00
        /*0020*/ 	.byte	0x00, 0x00, 0x00, 0x00


//--------------------- .nv.info._Z13vector_add_UMPiS_S_ --------------------------
	.section	.nv.info._Z13vector_add_UMPiS_S_,"",@"SHT_CUDA_INFO"
	.sectionflags	@""
	.align	4


	//----- nvinfo : EIATTR_CUDA_API_VERSION
	.align		4
        /*0000*/ 	.byte	0x04, 0x37
        /*0002*/ 	.short	(.L_13 - .L_12)
.L_12:
        /*0004*/ 	.word	0x00000082


	//----- nvinfo : EIATTR_KPARAM_INFO
	.align		4
.L_13:
        /*0008*/ 	.byte	0x04, 0x17
        /*000a*/ 	.short	(.L_15 - .L_14)
.L_14:
        /*000c*/ 	.word	0x00000000
        /*0010*/ 	.short	0x0002
        /*0012*/ 	.short	0x0010
        /*0014*/ 	.byte	0x00, 0xf5, 0x21, 0x00


	//----- nvinfo : EIATTR_KPARAM_INFO
	.align		4
.L_15:
        /*0018*/ 	.byte	0x04, 0x17
        /*001a*/ 	.short	(.L_17 - .L_16)
.L_16:
        /*001c*/ 	.word	0x00000000
        /*0020*/ 	.short	0x0001
        /*0022*/ 	.short	0x0008
        /*0024*/ 	.byte	0x00, 0xf5, 0x21, 0x00


	//----- nvinfo : EIATTR_KPARAM_INFO
	.align		4
.L_17:
        /*0028*/ 	.byte	0x04, 0x17
        /*002a*/ 	.short	(.L_19 - .L_18)
.L_18:
        /*002c*/ 	.word	0x00000000
        /*0030*/ 	.short	0x0000
        /*0032*/ 	.short	0x0000
        /*0034*/ 	.byte	0x00, 0xf5, 0x21, 0x00


	//----- nvinfo : EIATTR_SPARSE_MMA_MASK
	.align		4
.L_19:
        /*0038*/ 	.byte	0x03, 0x50
        /*003a*/ 	.short	0x0000


	//----- nvinfo : EIATTR_MAXREG_COUNT
	.align		4
        /*003c*/ 	.byte	0x03, 0x1b
        /*003e*/ 	.short	0x00ff


	//----- nvinfo : EIATTR_MERCURY_ISA_VERSION
	.align		4
        /*0040*/ 	.byte	0x03, 0x5f
        /*0042*/ 	.short	0x0101


	//----- nvinfo : EIATTR_VRC_CTA_INIT_COUNT
	.align		4
        /*0044*/ 	.byte	0x02, 0x4a
	.zero		1
	.zero		1


	//----- nvinfo : EIATTR_EXIT_INSTR_OFFSETS
	.align		4
        /*0048*/ 	.byte	0x04, 0x1c
        /*004a*/ 	.short	(.L_21 - .L_20)


	//   ....[0]....
.L_20:
        /*004c*/ 	.word	0x00000100


	//----- nvinfo : EIATTR_CBANK_PARAM_SIZE
	.align		4
.L_21:
        /*0050*/ 	.byte	0x03, 0x19
        /*0052*/ 	.short	0x0018


	//----- nvinfo : EIATTR_PARAM_CBANK
	.align		4
        /*0054*/ 	.byte	0x04, 0x0a
        /*0056*/ 	.short	(.L_23 - .L_22)
	.align		4
.L_22:
        /*0058*/ 	.word	index@(.nv.constant0._Z13vector_add_UMPiS_S_)
        /*005c*/ 	.short	0x0380
        /*005e*/ 	.short	0x0018


	//----- nvinfo : EIATTR_SW_WAR
	.align		4
.L_23:
        /*0060*/ 	.byte	0x04, 0x36
        /*0062*/ 	.short	(.L_25 - .L_24)
.L_24:
        /*0064*/ 	.word	0x00000008
.L_25:


//--------------------- .nv.info._Z10vector_addPiS_S_ --------------------------
	.section	.nv.info._Z10vector_addPiS_S_,"",@"SHT_CUDA_INFO"
	.sectionflags	@""
	.align	4


	//----- nvinfo : EIATTR_CUDA_API_VERSION
	.align		4
        /*0000*/ 	.byte	0x04, 0x37
        /*0002*/ 	.short	(.L_27 - .L_26)
.L_26:
        /*0004*/ 	.word	0x00000082


	//----- nvinfo : EIATTR_KPARAM_INFO
	.align		4
.L_27:
        /*0008*/ 	.byte	0x04, 0x17
        /*000a*/ 	.short	(.L_29 - .L_28)
.L_28:
        /*000c*/ 	.word	0x00000000
        /*0010*/ 	.short	0x0002
        /*0012*/ 	.short	0x0010
        /*0014*/ 	.byte	0x00, 0xf5, 0x21, 0x00


	//----- nvinfo : EIATTR_KPARAM_INFO
	.align		4
.L_29:
        /*0018*/ 	.byte	0x04, 0x17
        /*001a*/ 	.short	(.L_31 - .L_30)
.L_30:
        /*001c*/ 	.word	0x00000000
        /*0020*/ 	.short	0x0001
        /*0022*/ 	.short	0x0008
        /*0024*/ 	.byte	0x00, 0xf5, 0x21, 0x00


	//----- nvinfo : EIATTR_KPARAM_INFO
	.align		4
.L_31:
        /*0028*/ 	.byte	0x04, 0x17
        /*002a*/ 	.short	(.L_33 - .L_32)
.L_32:
        /*002c*/ 	.word	0x00000000
        /*0030*/ 	.short	0x0000
        /*0032*/ 	.short	0x0000
        /*0034*/ 	.byte	0x00, 0xf5, 0x21, 0x00


	//----- nvinfo : EIATTR_SPARSE_MMA_MASK
	.align		4
.L_33:
        /*0038*/ 	.byte	0x03, 0x50
        /*003a*/ 	.short	0x0000


	//----- nvinfo : EIATTR_MAXREG_COUNT
	.align		4
        /*003c*/ 	.byte	0x03, 0x1b
        /*003e*/ 	.short	0x00ff


	//----- nvinfo : EIATTR_MERCURY_ISA_VERSION
	.align		4
        /*0040*/ 	.byte	0x03, 0x5f
        /*0042*/ 	.short	0x0101


	//----- nvinfo : EIATTR_VRC_CTA_INIT_COUNT
	.align		4
        /*0044*/ 	.byte	0x02, 0x4a
	.zero		1
	.zero		1


	//----- nvinfo : EIATTR_EXIT_INSTR_OFFSETS
	.align		4
        /*0048*/ 	.byte	0x04, 0x1c
        /*004a*/ 	.short	(.L_35 - .L_34)


	//   ....[0]....
.L_34:
        /*004c*/ 	.word	0x00000100


	//----- nvinfo : EIATTR_CBANK_PARAM_SIZE
	.align		4
.L_35:
        /*0050*/ 	.byte	0x03, 0x19
        /*0052*/ 	.short	0x0018


	//----- nvinfo : EIATTR_PARAM_CBANK
	.align		4
        /*0054*/ 	.byte	0x04, 0x0a
        /*0056*/ 	.short	(.L_37 - .L_36)
	.align		4
.L_36:
        /*0058*/ 	.word	index@(.nv.constant0._Z10vector_addPiS_S_)
        /*005c*/ 	.short	0x0380
        /*005e*/ 	.short	0x0018


	//----- nvinfo : EIATTR_SW_WAR
	.align		4
.L_37:
        /*0060*/ 	.byte	0x04, 0x36
        /*0062*/ 	.short	(.L_39 - .L_38)
.L_38:
        /*0064*/ 	.word	0x00000008
.L_39:


//--------------------- .nv.callgraph             --------------------------
	.section	.nv.callgraph,"",@"SHT_CUDA_CALLGRAPH"
	.align	4
	.sectionentsize	8
	.align		4
        /*0000*/ 	.word	0x00000000
	.align		4
        /*0004*/ 	.word	0xffffffff
	.align		4
        /*0008*/ 	.word	0x00000000
	.align		4
        /*000c*/ 	.word	0xfffffffe
	.align		4
        /*0010*/ 	.word	0x00000000
	.align		4
        /*0014*/ 	.word	0xfffffffd
	.align		4
        /*0018*/ 	.word	0x00000000
	.align		4
        /*001c*/ 	.word	0xfffffffc


//--------------------- .text._Z13vector_add_UMPiS_S_ --------------------------
	.section	.text._Z13vector_add_UMPiS_S_,"ax",@progbits
	.align	128
        .global         _Z13vector_add_UMPiS_S_
        .type           _Z13vector_add_UMPiS_S_,@function
        .size           _Z13vector_add_UMPiS_S_,(.L_x_2 - _Z13vector_add_UMPiS_S_)
        .other          _Z13vector_add_UMPiS_S_,@"STO_CUDA_ENTRY STV_DEFAULT"
_Z13vector_add_UMPiS_S_:
.text._Z13vector_add_UMPiS_S_:
[----:B------:R-:W-:Y:S01]  /*0000*/  LDC R1, c[0x0][0x37c] ;  /* 0x0000df00ff017b82 */ /* 0x000fe20000000800 */
[----:B------:R-:W0:Y:S07]  /*0010*/  S2R R0, SR_TID.X ;  /* 0x0000000000007919 */ /* 0x000e2e0000002100 */
[----:B------:R-:W0:Y:S01]  /*0020*/  S2UR UR6, SR_CTAID.X ;  /* 0x00000000000679c3 */ /* 0x000e220000002500 */
[----:B------:R-:W1:Y:S07]  /*0030*/  LDCU.64 UR4, c[0x0][0x358] ;  /* 0x00006b00ff0477ac */ /* 0x000e6e0008000a00 */
[----:B------:R-:W0:Y:S08]  /*0040*/  LDC R9, c[0x0][0x360] ;  /* 0x0000d800ff097b82 */ /* 0x000e300000000800 */
[----:B------:R-:W2:Y:S08]  /*0050*/  LDC.64 R2, c[0x0][0x380] ;  /* 0x0000e000ff027b82 */ /* 0x000eb00000000a00 */
[----:B------:R-:W3:Y:S01]  /*0060*/  LDC.64 R4, c[0x0][0x388] ;  /* 0x0000e200ff047b82 */ /* 0x000ee20000000a00 */
[----:B0-----:R-:W-:-:S07]  /*0070*/  IMAD R9, R9, UR6, R0 ;  /* 0x0000000609097c24 */ /* 0x001fce000f8e0200 */
[----:B------:R-:W0:Y:S01]  /*0080*/  LDC.64 R6, c[0x0][0x390] ;  /* 0x0000e400ff067b82 */ /* 0x000e220000000a00 */
[----:B--2---:R-:W-:-:S06]  /*0090*/  IMAD.WIDE R2, R9, 0x4, R2 ;  /* 0x0000000409027825 */ /* 0x004fcc00078e0202 */
[----:B-1----:R-:W2:Y:S01]  /*00a0*/  LDG.E R2, desc[UR4][R2.64] ;  /* 0x0000000402027981 */ /* 0x002ea2000c1e1900 */
[----:B---3--:R-:W-:-:S06]  /*00b0*/  IMAD.WIDE R4, R9, 0x4, R4 ;  /* 0x0000000409047825 */ /* 0x008fcc00078e0204 */
[----:B------:R-:W2:Y:S01]  /*00c0*/  LDG.E R5, desc[UR4][R4.64] ;  /* 0x0000000404057981 */ /* 0x000ea2000c1e1900 */
[----:B0-----:R-:W-:Y:S01]  /*00d0*/  IMAD.WIDE R6, R9, 0x4, R6 ;  /* 0x0000000409067825 */ /* 0x001fe200078e0206 */
[----:B--2---:R-:W-:-:S05]  /*00e0*/  IADD3 R9, PT, PT, R2, R5, RZ ;  /* 0x0000000502097210 */ /* 0x004fca0007ffe0ff */
[----:B------:R-:W-:Y:S01]  /*00f0*/  STG.E desc[UR4][R6.64], R9 ;  /* 0x0000000906007986 */ /* 0x000fe2000c101904 */
[----:B------:R-:W-:Y:S05]  /*0100*/  EXIT ;  /* 0x000000000000794d */ /* 0x000fea0003800000 */
.L_x_0:
[----:B------:R-:W-:-:S00]  /*0110*/  BRA `(.L_x_0) ;  /* 0xfffffffc00fc7947 */ /* 0x000fc0000383ffff */
[----:B------:R-:W-:-:S00]  /*0120*/  NOP ;  /* 0x0000000000007918 */ /* 0x000fc00000000000 */
        /* <DEDUP_REMOVED lines=13> */
.L_x_2:


//--------------------- .text._Z10vector_addPiS_S_ --------------------------
	.section	.text._Z10vector_addPiS_S_,"ax",@progbits
	.align	128
        .global         _Z10vector_addPiS_S_
        .type           _Z10vector_addPiS_S_,@function
        .size           _Z10vector_addPiS_S_,(.L_x_3 - _Z10vector_addPiS_S_)
        .other          _Z10vector_addPiS_S_,@"STO_CUDA_ENTRY STV_DEFAULT"
_Z10vector_addPiS_S_:
.text._Z10vector_addPiS_S_:
        /* <DEDUP_REMOVED lines=17> */
.L_x_1:
        /* <DEDUP_REMOVED lines=15> */
.L_x_3:


//--------------------- .nv.shared.reserved.0     --------------------------
	.section	.nv.shared.reserved.0,"aw",@nobits
	.weak		__nv_reservedSMEM_offset_0_alias
	.size		__nv_reservedSMEM_offset_0_alias, 0, 64
	.other		__nv_reservedSMEM_offset_0_alias,@"STO_CUDA_RESERVED_SHARED STV_DEFAULT"
__nv_reservedSMEM_offset_0_alias:
	.zero		0
	.zero		64


//--------------------- .nv.constant0._Z13vector_add_UMPiS_S_ --------------------------
	.section	.nv.constant0._Z13vector_add_UMPiS_S_,"a",@progbits
	.sectionflags	@""
	.align	4
.nv.constant0._Z13vector_add_UMPiS_S_:
	.zero		920


//--------------------- .nv.constant0._Z10vector_addPiS_S_ --------------------------
	.section	.nv.constant0._Z10vector_addPiS_S_,"a",@progbits
	.sectionflags	@""
	.align	4
.nv.constant0._Z10vector_addPiS_S_:
	.zero		920


//--------------------- SYMBOLS --------------------------

	.type		.nv.reservedSmem.offset0,@object
	.size		.nv.reservedSmem.offset0,0x4
